//
// Generated by NVIDIA NVVM Compiler
//
// Compiler Build ID: CL-36424714
// Cuda compilation tools, release 13.0, V13.0.88
// Based on NVVM 20.0.0
//

.version 9.0
.target sm_100
.address_size 64

	// .globl	_Z11transpose2DPiS_i
.extern .func  (.param .b32 func_retval0) vprintf
(
	.param .b64 vprintf_param_0,
	.param .b64 vprintf_param_1
)
;
.global .align 1 .b8 $str[56] = {66, 108, 111, 99, 107, 58, 32, 40, 37, 100, 44, 32, 37, 100, 41, 44, 32, 84, 104, 114, 101, 97, 100, 58, 32, 40, 37, 100, 44, 32, 37, 100, 41, 44, 32, 66, 108, 111, 99, 107, 32, 68, 105, 109, 58, 32, 40, 37, 100, 44, 32, 37, 100, 41, 10};
.global .align 1 .b8 $str$1[14] = {120, 58, 32, 37, 100, 44, 32, 121, 58, 32, 37, 100, 10};

.visible .entry _Z11transpose2DPiS_i(
	.param .u64 .ptr .align 1 _Z11transpose2DPiS_i_param_0,
	.param .u64 .ptr .align 1 _Z11transpose2DPiS_i_param_1,
	.param .u32 _Z11transpose2DPiS_i_param_2
)
{
	.local .align 8 .b8 	__local_depot0[24];
	.reg .b64 	%SP;
	.reg .b64 	%SPL;
	.reg .b32 	%r<17>;
	.reg .b64 	%rd<15>;

	mov.u64 	%SPL, __local_depot0;
	cvta.local.u64 	%SP, %SPL;
	ld.param.u64 	%rd1, [_Z11transpose2DPiS_i_param_0];
	ld.param.u64 	%rd2, [_Z11transpose2DPiS_i_param_1];
	ld.param.u32 	%r1, [_Z11transpose2DPiS_i_param_2];
	cvta.to.global.u64 	%rd3, %rd2;
	cvta.to.global.u64 	%rd4, %rd1;
	add.u64 	%rd5, %SP, 0;
	add.u64 	%rd6, %SPL, 0;
	mov.u32 	%r2, %ntid.x;
	mov.u32 	%r3, %ctaid.x;
	mov.u32 	%r4, %tid.x;
	mad.lo.s32 	%r5, %r2, %r3, %r4;
	mov.u32 	%r6, %ntid.y;
	mov.u32 	%r7, %ctaid.y;
	mov.u32 	%r8, %tid.y;
	mad.lo.s32 	%r9, %r6, %r7, %r8;
	st.local.v2.u32 	[%rd6], {%r3, %r7};
	st.local.v2.u32 	[%rd6+8], {%r4, %r8};
	st.local.v2.u32 	[%rd6+16], {%r2, %r6};
	mov.u64 	%rd7, $str;
	cvta.global.u64 	%rd8, %rd7;
	{ // callseq 0, 0
	.param .b64 param0;
	st.param.b64 	[param0], %rd8;
	.param .b64 param1;
	st.param.b64 	[param1], %rd5;
	.param .b32 retval0;
	call.uni (retval0), 
	vprintf, 
	(
	param0, 
	param1
	);
	ld.param.b32 	%r10, [retval0];
	} // callseq 0
	st.local.v2.u32 	[%rd6], {%r5, %r9};
	mov.u64 	%rd9, $str$1;
	cvta.global.u64 	%rd10, %rd9;
	{ // callseq 1, 0
	.param .b64 param0;
	st.param.b64 	[param0], %rd10;
	.param .b64 param1;
	st.param.b64 	[param1], %rd5;
	.param .b32 retval0;
	call.uni (retval0), 
	vprintf, 
	(
	param0, 
	param1
	);
	ld.param.b32 	%r12, [retval0];
	} // callseq 1
	mad.lo.s32 	%r14, %r1, %r9, %r5;
	mul.wide.s32 	%rd11, %r14, 4;
	add.s64 	%rd12, %rd4, %rd11;
	ld.global.u32 	%r15, [%rd12];
	mad.lo.s32 	%r16, %r1, %r5, %r9;
	mul.wide.s32 	%rd13, %r16, 4;
	add.s64 	%rd14, %rd3, %rd13;
	st.global.u32 	[%rd14], %r15;
	ret;

}


// ===== COMPILED SASS (sm_100) =====

	.target	sm_100

	.elftype	@"ET_EXEC"


//--------------------- .note.nv.tkinfo           --------------------------
	.section	.note.nv.tkinfo,"",@"SHT_NOTE"
	.sectionflags	@"SHF_NOTE_NV_TKINFO"
	.tkinfo
        /*0018*/ 	.word	0x00000002
        /*0030*/ 	.string	""
        /*0030*/ 	.string	"ptxas"
        /*0030*/ 	.string	"Cuda compilation tools, release 13.0, V13.0.88"
        /*0030*/ 	.string	"Build cuda_13.0.r13.0/compiler.36424714_0"
        /*0030*/ 	.string	"-arch sm_100 -m 64 "



//--------------------- .note.nv.cuinfo           --------------------------
	.section	.note.nv.cuinfo,"",@"SHT_NOTE"
	.sectionflags	@"SHF_NOTE_NV_CUINFO"
        /*0018*/ 	.short	0x0002
        /*001a*/ 	.short	0x0064
        /*001c*/ 	.short	0x0082
	.zero		2


//--------------------- .nv.info                  --------------------------
	.section	.nv.info,"",@"SHT_CUDA_INFO"
	.align	4


	//----- nvinfo : EIATTR_REGCOUNT
	.align		4
        /*0000*/ 	.byte	0x04, 0x2f
        /*0002*/ 	.short	(.L_3 - .L_2)
	.align		4
.L_2:
        /*0004*/ 	.word	index@(_Z11transpose2DPiS_i)
        /*0008*/ 	.word	0x0000001a


	//----- nvinfo : EIATTR_FRAME_SIZE
	.align		4
.L_3:
        /*000c*/ 	.byte	0x04, 0x11
        /*000e*/ 	.short	(.L_5 - .L_4)
	.align		4
.L_4:
        /*0010*/ 	.word	index@(_Z11transpose2DPiS_i)
        /*0014*/ 	.word	0x00000018


	//----- nvinfo : EIATTR_MIN_STACK_SIZE
	.align		4
.L_5:
        /*0018*/ 	.byte	0x04, 0x12
        /*001a*/ 	.short	(.L_7 - .L_6)
	.align		4
.L_6:
        /*001c*/ 	.word	index@(_Z11transpose2DPiS_i)
        /*0020*/ 	.word	0x00000018
.L_7:


//--------------------- .nv.compat                --------------------------
	.section	.nv.compat,"",@"SHT_CUDA_COMPAT_INFO"
	.align	4
        /*0000*/ 	.byte	0x02, 0x09, 0x00, 0x00, 0x02, 0x02, 0x01, 0x00, 0x02, 0x05, 0x05, 0x00, 0x03, 0x07, 0x01, 0x01
        /*0010*/ 	.byte	0x02, 0x03, 0x00, 0x00, 0x02, 0x06, 0x01, 0x00, 0x04, 0x0b, 0x08, 0x00, 0x09, 0x00, 0x00, 0x00
        /*0020*/ 	.byte	0x00, 0x00, 0x00, 0x00


//--------------------- .nv.info._Z11transpose2DPiS_i --------------------------
	.section	.nv.info._Z11transpose2DPiS_i,"",@"SHT_CUDA_INFO"
	.sectionflags	@""
	.align	4


	//----- nvinfo : EIATTR_CUDA_API_VERSION
	.align		4
        /*0000*/ 	.byte	0x04, 0x37
        /*0002*/ 	.short	(.L_9 - .L_8)
.L_8:
        /*0004*/ 	.word	0x00000082


	//----- nvinfo : EIATTR_KPARAM_INFO
	.align		4
.L_9:
        /*0008*/ 	.byte	0x04, 0x17
        /*000a*/ 	.short	(.L_11 - .L_10)
.L_10:
        /*000c*/ 	.word	0x00000000
        /*0010*/ 	.short	0x0002
        /*0012*/ 	.short	0x0010
        /*0014*/ 	.byte	0x00, 0xf0, 0x11, 0x00


	//----- nvinfo : EIATTR_KPARAM_INFO
	.align		4
.L_11:
        /*0018*/ 	.byte	0x04, 0x17
        /*001a*/ 	.short	(.L_13 - .L_12)
.L_12:
        /*001c*/ 	.word	0x00000000
        /*0020*/ 	.short	0x0001
        /*0022*/ 	.short	0x0008
        /*0024*/ 	.byte	0x00, 0xf5, 0x21, 0x00


	//----- nvinfo : EIATTR_KPARAM_INFO
	.align		4
.L_13:
        /*0028*/ 	.byte	0x04, 0x17
        /*002a*/ 	.short	(.L_15 - .L_14)
.L_14:
        /*002c*/ 	.word	0x00000000
        /*0030*/ 	.short	0x0000
        /*0032*/ 	.short	0x0000
        /*0034*/ 	.byte	0x00, 0xf5, 0x21, 0x00


	//----- nvinfo : EIATTR_SPARSE_MMA_MASK
	.align		4
.L_15:
        /*0038*/ 	.byte	0x03, 0x50
        /*003a*/ 	.short	0x0000


	//----- nvinfo : EIATTR_MAXREG_COUNT
	.align		4
        /*003c*/ 	.byte	0x03, 0x1b
        /*003e*/ 	.short	0x00ff


	//----- nvinfo : EIATTR_EXTERNS
	.align		4
        /*0040*/ 	.byte	0x04, 0x0f
        /*0042*/ 	.short	(.L_17 - .L_16)


	//   ....[0]....
	.align		4
.L_16:
        /*0044*/ 	.word	index@(vprintf)


	//----- nvinfo : EIATTR_MERCURY_ISA_VERSION
	.align		4
.L_17:
        /*0048*/ 	.byte	0x03, 0x5f
        /*004a*/ 	.short	0x0101


	//----- nvinfo : EIATTR_VRC_CTA_INIT_COUNT
	.align		4
        /*004c*/ 	.byte	0x02, 0x4a
	.zero		1
	.zero		1


	//----- nvinfo : EIATTR_SYSCALL_OFFSETS
	.align		4
        /*0050*/ 	.byte	0x04, 0x46
        /*0052*/ 	.short	(.L_19 - .L_18)


	//   ....[0]....
.L_18:
        /*0054*/ 	.word	0x00000190


	//   ....[1]....
        /*0058*/ 	.word	0x00000230


	//----- nvinfo : EIATTR_EXIT_INSTR_OFFSETS
	.align		4
.L_19:
        /*005c*/ 	.byte	0x04, 0x1c
        /*005e*/ 	.short	(.L_21 - .L_20)


	//   ....[0]....
.L_20:
        /*0060*/ 	.word	0x000002f0


	//----- nvinfo : EIATTR_CBANK_PARAM_SIZE
	.align		4
.L_21:
        /*0064*/ 	.byte	0x03, 0x19
        /*0066*/ 	.short	0x0014


	//----- nvinfo : EIATTR_PARAM_CBANK
	.align		4
        /*0068*/ 	.byte	0x04, 0x0a
        /*006a*/ 	.short	(.L_23 - .L_22)
	.align		4
.L_22:
        /*006c*/ 	.word	index@(.nv.constant0._Z11transpose2DPiS_i)
        /*0070*/ 	.short	0x0380
        /*0072*/ 	.short	0x0014


	//----- nvinfo : EIATTR_SW_WAR
	.align		4
.L_23:
        /*0074*/ 	.byte	0x04, 0x36
        /*0076*/ 	.short	(.L_25 - .L_24)
.L_24:
        /*0078*/ 	.word	0x00000008
.L_25:


//--------------------- .nv.callgraph             --------------------------
	.section	.nv.callgraph,"",@"SHT_CUDA_CALLGRAPH"
	.align	4
	.sectionentsize	8
	.align		4
        /*0000*/ 	.word	0x00000000
	.align		4
        /*0004*/ 	.word	0xffffffff
	.align		4
        /*0008*/ 	.word	index@(_Z11transpose2DPiS_i)
	.align		4
        /*000c*/ 	.word	index@(vprintf)
	.align		4
        /*0010*/ 	.word	0x00000000
	.align		4
        /*0014*/ 	.word	0xfffffffe
	.align		4
        /*0018*/ 	.word	0x00000000
	.align		4
        /*001c*/ 	.word	0xfffffffd
	.align		4
        /*0020*/ 	.word	0x00000000
	.align		4
        /*0024*/ 	.word	0xfffffffc


//--------------------- .nv.constant4             --------------------------
	.section	.nv.constant4,"a",@progbits
	.align	8
	.align		8
.nv.constant4:
        /*0000*/ 	.dword	vprintf
	.align		8
        /*0008*/ 	.dword	$str
	.align		8
        /*0010*/ 	.dword	$str$1


//--------------------- .text._Z11transpose2DPiS_i --------------------------
	.section	.text._Z11transpose2DPiS_i,"ax",@progbits
	.align	128
        .global         _Z11transpose2DPiS_i
        .type           _Z11transpose2DPiS_i,@function
        .size           _Z11transpose2DPiS_i,(.L_x_3 - _Z11transpose2DPiS_i)
        .other          _Z11transpose2DPiS_i,@"STO_CUDA_ENTRY STV_DEFAULT"
_Z11transpose2DPiS_i:
.text._Z11transpose2DPiS_i:
[----:B------:R-:W0:Y:S01]  /*0000*/  LDC R1, c[0x0][0x37c] ;  /* 0x0000df00ff017b82 */ /* 0x000e220000000800 */
[----:B------:R-:W1:Y:S01]  /*0010*/  S2R R12, SR_CTAID.X ;  /* 0x00000000000c7919 */ /* 0x000e620000002500 */
[----:B------:R-:W2:Y:S06]  /*0020*/  LDCU UR5, c[0x0][0x2fc] ;  /* 0x00005f80ff0577ac */ /* 0x000eac0008000800 */
[----:B------:R-:W3:Y:S01]  /*0030*/  LDC R10, c[0x0][0x360] ;  /* 0x0000d800ff0a7b82 */ /* 0x000ee20000000800 */
[----:B0-----:R-:W-:Y:S01]  /*0040*/  VIADD R1, R1, 0xffffffe8 ;  /* 0xffffffe801017836 */ /* 0x001fe20000000000 */
[----:B------:R-:W1:Y:S01]  /*0050*/  S2R R13, SR_CTAID.Y ;  /* 0x00000000000d7919 */ /* 0x000e620000002600 */
[----:B------:R-:W0:Y:S01]  /*0060*/  LDCU UR4, c[0x0][0x2f8] ;  /* 0x00005f00ff0477ac */ /* 0x000e220008000800 */
[----:B------:R-:W-:Y:S01]  /*0070*/  MOV R18, 0x0 ;  /* 0x0000000000127802 */ /* 0x000fe20000000f00 */
[----:B------:R-:W4:Y:S01]  /*0080*/  S2R R14, SR_TID.X ;  /* 0x00000000000e7919 */ /* 0x000f220000002100 */
[----:B------:R-:W5:Y:S02]  /*0090*/  LDCU.64 UR6, c[0x4][0x8] ;  /* 0x01000100ff0677ac */ /* 0x000f640008000a00 */
[----:B------:R-:W3:Y:S01]  /*00a0*/  LDC R11, c[0x0][0x364] ;  /* 0x0000d900ff0b7b82 */ /* 0x000ee20000000800 */
[----:B------:R-:W4:Y:S07]  /*00b0*/  S2R R15, SR_TID.Y ;  /* 0x00000000000f7919 */ /* 0x000f2e0000002200 */
[----:B------:R1:W4:Y:S01]  /*00c0*/  LDC.64 R8, c[0x4][R18] ;  /* 0x0100000012087b82 */ /* 0x0003220000000a00 */
[----:B0-----:R-:W-:-:S02]  /*00d0*/  IADD3 R2, P0, PT, R1, UR4, RZ ;  /* 0x0000000401027c10 */ /* 0x001fc4000ff1e0ff */
[----:B-----5:R-:W-:-:S03]  /*00e0*/  MOV R4, UR6 ;  /* 0x0000000600047c02 */ /* 0x020fc60008000f00 */
[----:B--2---:R-:W-:Y:S01]  /*00f0*/  IMAD.X R19, RZ, RZ, UR5, P0 ;  /* 0x00000005ff137e24 */ /* 0x004fe200080e06ff */
[----:B------:R-:W-:Y:S01]  /*0100*/  MOV R6, R2 ;  /* 0x0000000200067202 */ /* 0x000fe20000000f00 */
[----:B------:R-:W-:Y:S02]  /*0110*/  IMAD.U32 R5, RZ, RZ, UR7 ;  /* 0x00000007ff057e24 */ /* 0x000fe4000f8e00ff */
[----:B------:R-:W-:Y:S01]  /*0120*/  IMAD.MOV.U32 R7, RZ, RZ, R19 ;  /* 0x000000ffff077224 */ /* 0x000fe200078e0013 */
[----:B---3--:R0:W-:Y:S04]  /*0130*/  STL.64 [R1+0x10], R10 ;  /* 0x0000100a01007387 */ /* 0x0081e80000100a00 */
[----:B-1----:R0:W-:Y:S01]  /*0140*/  STL.64 [R1], R12 ;  /* 0x0000000c01007387 */ /* 0x0021e20000100a00 */
[----:B----4-:R-:W-:-:S03]  /*0150*/  IMAD R22, R10, R12, R14 ;  /* 0x0000000c0a167224 */ /* 0x010fc600078e020e */
[----:B------:R0:W-:Y:S01]  /*0160*/  STL.64 [R1+0x8], R14 ;  /* 0x0000080e01007387 */ /* 0x0001e20000100a00 */
[----:B------:R-:W-:-:S07]  /*0170*/  IMAD R23, R11, R13, R15 ;  /* 0x0000000d0b177224 */ /* 0x000fce00078e020f */
[----:B------:R-:W-:-:S07]  /*0180*/  LEPC R20, `(.L_x_0) ;  /* 0x000000001014794e */ /* 0x000fce0000000000 */
[----:B0-----:R-:W-:Y:S05]  /*0190*/  CALL.ABS.NOINC R8 ;  /* 0x0000000008007343 */ /* 0x001fea0003c00000 */
.L_x_0:
[----:B------:R0:W-:Y:S01]  /*01a0*/  STL.64 [R1], R22 ;  /* 0x0000001601007387 */ /* 0x0001e20000100a00 */
[----:B------:R0:W1:Y:S01]  /*01b0*/  LDC.64 R8, c[0x4][R18] ;  /* 0x0100000012087b82 */ /* 0x0000620000000a00 */
[----:B------:R-:W2:Y:S01]  /*01c0*/  LDCU.64 UR4, c[0x4][0x10] ;  /* 0x01000200ff0477ac */ /* 0x000ea20008000a00 */
[----:B------:R-:W-:Y:S02]  /*01d0*/  MOV R6, R2 ;  /* 0x0000000200067202 */ /* 0x000fe40000000f00 */
[----:B------:R-:W-:-:S04]  /*01e0*/  MOV R7, R19 ;  /* 0x0000001300077202 */ /* 0x000fc80000000f00 */
[----:B------:R-:W3:Y:S01]  /*01f0*/  LDC.64 R16, c[0x0][0x358] ;  /* 0x0000d600ff107b82 */ /* 0x000ee20000000a00 */
[----:B--2---:R-:W-:Y:S01]  /*0200*/  MOV R4, UR4 ;  /* 0x0000000400047c02 */ /* 0x004fe20008000f00 */
[----:B0-----:R-:W-:-:S07]  /*0210*/  IMAD.U32 R5, RZ, RZ, UR5 ;  /* 0x00000005ff057e24 */ /* 0x001fce000f8e00ff */
[----:B------:R-:W-:-:S07]  /*0220*/  LEPC R20, `(.L_x_1) ;  /* 0x000000001014794e */ /* 0x000fce0000000000 */
[----:B-1-3--:R-:W-:Y:S05]  /*0230*/  CALL.ABS.NOINC R8 ;  /* 0x0000000008007343 */ /* 0x00afea0003c00000 */
.L_x_1:
[----:B------:R-:W0:Y:S01]  /*0240*/  LDC.64 R2, c[0x0][0x380] ;  /* 0x0000e000ff027b82 */ /* 0x000e220000000a00 */
[----:B------:R-:W1:Y:S01]  /*0250*/  LDCU UR4, c[0x0][0x390] ;  /* 0x00007200ff0477ac */ /* 0x000e620008000800 */
[----:B------:R-:W-:Y:S02]  /*0260*/  R2UR UR6, R16 ;  /* 0x00000000100672ca */ /* 0x000fe400000e0000 */
[----:B------:R-:W-:Y:S01]  /*0270*/  R2UR UR7, R17 ;  /* 0x00000000110772ca */ /* 0x000fe200000e0000 */
[----:B-1----:R-:W-:-:S04]  /*0280*/  IMAD R5, R23, UR4, R22 ;  /* 0x0000000417057c24 */ /* 0x002fc8000f8e0216 */
[----:B0-----:R-:W-:Y:S02]  /*0290*/  IMAD.WIDE R2, R5, 0x4, R2 ;  /* 0x0000000405027825 */ /* 0x001fe400078e0202 */
[----:B------:R-:W0:Y:S06]  /*02a0*/  LDC.64 R4, c[0x0][0x388] ;  /* 0x0000e200ff047b82 */ /* 0x000e2c0000000a00 */
[----:B------:R-:W2:Y:S01]  /*02b0*/  LDG.E R3, desc[UR6][R2.64] ;  /* 0x0000000602037981 */ /* 0x000ea2000c1e1900 */
[----:B------:R-:W-:-:S04]  /*02c0*/  IMAD R23, R22, UR4, R23 ;  /* 0x0000000416177c24 */ /* 0x000fc8000f8e0217 */
[----:B0-----:R-:W-:-:S05]  /*02d0*/  IMAD.WIDE R4, R23, 0x4, R4 ;  /* 0x0000000417047825 */ /* 0x001fca00078e0204 */
[----:B--2---:R-:W-:Y:S01]  /*02e0*/  STG.E desc[UR6][R4.64], R3 ;  /* 0x0000000304007986 */ /* 0x004fe2000c101906 */
[----:B------:R-:W-:Y:S05]  /*02f0*/  EXIT ;  /* 0x000000000000794d */ /* 0x000fea0003800000 */
.L_x_2:
[----:B------:R-:W-:-:S00]  /*0300*/  BRA `(.L_x_2) ;  /* 0xfffffffc00fc7947 */ /* 0x000fc0000383ffff */
[----:B------:R-:W-:-:S00]  /*0310*/  NOP ;  /* 0x0000000000007918 */ /* 0x000fc00000000000 */
        /* <DEDUP_REMOVED lines=14> */
.L_x_3:


//--------------------- .nv.global.init           --------------------------
	.section	.nv.global.init,"aw",@progbits
.nv.global.init:
	.type		$str$1,@object
	.size		$str$1,($str - $str$1)
$str$1:
        /*0000*/ 	.byte	0x78, 0x3a, 0x20, 0x25, 0x64, 0x2c, 0x20, 0x79, 0x3a, 0x20, 0x25, 0x64, 0x0a, 0x00
	.type		$str,@object
	.size		$str,(.L_0 - $str)
$str:
        /*000e*/ 	.byte	0x42, 0x6c, 0x6f, 0x63, 0x6b, 0x3a, 0x20, 0x28, 0x25, 0x64, 0x2c, 0x20, 0x25, 0x64, 0x29, 0x2c
        /*001e*/ 	.byte	0x20, 0x54, 0x68, 0x72, 0x65, 0x61, 0x64, 0x3a, 0x20, 0x28, 0x25, 0x64, 0x2c, 0x20, 0x25, 0x64
        /*002e*/ 	.byte	0x29, 0x2c, 0x20, 0x42, 0x6c, 0x6f, 0x63, 0x6b, 0x20, 0x44, 0x69, 0x6d, 0x3a, 0x20, 0x28, 0x25
        /*003e*/ 	.byte	0x64, 0x2c, 0x20, 0x25, 0x64, 0x29, 0x0a, 0x00
.L_0:


//--------------------- .nv.shared.reserved.0     --------------------------
	.section	.nv.shared.reserved.0,"aw",@nobits
	.weak		__nv_reservedSMEM_offset_0_alias
	.size		__nv_reservedSMEM_offset_0_alias, 0, 64
	.other		__nv_reservedSMEM_offset_0_alias,@"STO_CUDA_RESERVED_SHARED STV_DEFAULT"
__nv_reservedSMEM_offset_0_alias:
	.zero		0
	.zero		64


//--------------------- .nv.constant0._Z11transpose2DPiS_i --------------------------
	.section	.nv.constant0._Z11transpose2DPiS_i,"a",@progbits
	.sectionflags	@""
	.align	4
.nv.constant0._Z11transpose2DPiS_i:
	.zero		916


//--------------------- SYMBOLS --------------------------

	.type		.nv.reservedSmem.offset0,@object
	.size		.nv.reservedSmem.offset0,0x4
	.type		vprintf,@function
